//
// Generated by NVIDIA NVVM Compiler
//
// Compiler Build ID: CL-36424714
// Cuda compilation tools, release 13.0, V13.0.88
// Based on NVVM 20.0.0
//

.version 9.0
.target sm_100
.address_size 64

	// .globl	fill_f32

.visible .entry fill_f32(
	.param .u64 .ptr .align 1 fill_f32_param_0,
	.param .f32 fill_f32_param_1,
	.param .u64 fill_f32_param_2
)
{
	.reg .pred 	%p<3>;
	.reg .b32 	%r<10>;
	.reg .b32 	%f<2>;
	.reg .b64 	%rd<10>;

	ld.param.u64 	%rd5, [fill_f32_param_0];
	ld.param.f32 	%f1, [fill_f32_param_1];
	ld.param.u64 	%rd6, [fill_f32_param_2];
	mov.u32 	%r6, %ctaid.x;
	mov.u32 	%r1, %ntid.x;
	mov.u32 	%r7, %tid.x;
	mad.lo.s32 	%r9, %r6, %r1, %r7;
	cvt.u64.u32 	%rd9, %r9;
	setp.le.u64 	%p1, %rd6, %rd9;
	@%p1 bra 	$L__BB0_3;
	mov.u32 	%r8, %nctaid.x;
	mul.lo.s32 	%r3, %r1, %r8;
	cvta.to.global.u64 	%rd2, %rd5;
$L__BB0_2:
	shl.b64 	%rd7, %rd9, 2;
	add.s64 	%rd8, %rd2, %rd7;
	st.global.f32 	[%rd8], %f1;
	add.s32 	%r9, %r9, %r3;
	cvt.u64.u32 	%rd9, %r9;
	setp.gt.u64 	%p2, %rd6, %rd9;
	@%p2 bra 	$L__BB0_2;
$L__BB0_3:
	ret;

}
	// .globl	fill_f64
.visible .entry fill_f64(
	.param .u64 .ptr .align 1 fill_f64_param_0,
	.param .f64 fill_f64_param_1,
	.param .u64 fill_f64_param_2
)
{
	.reg .pred 	%p<3>;
	.reg .b32 	%r<10>;
	.reg .b64 	%rd<10>;
	.reg .b64 	%fd<2>;

	ld.param.u64 	%rd5, [fill_f64_param_0];
	ld.param.f64 	%fd1, [fill_f64_param_1];
	ld.param.u64 	%rd6, [fill_f64_param_2];
	mov.u32 	%r6, %ctaid.x;
	mov.u32 	%r1, %ntid.x;
	mov.u32 	%r7, %tid.x;
	mad.lo.s32 	%r9, %r6, %r1, %r7;
	cvt.u64.u32 	%rd9, %r9;
	setp.le.u64 	%p1, %rd6, %rd9;
	@%p1 bra 	$L__BB1_3;
	mov.u32 	%r8, %nctaid.x;
	mul.lo.s32 	%r3, %r1, %r8;
	cvta.to.global.u64 	%rd2, %rd5;
$L__BB1_2:
	shl.b64 	%rd7, %rd9, 3;
	add.s64 	%rd8, %rd2, %rd7;
	st.global.f64 	[%rd8], %fd1;
	add.s32 	%r9, %r9, %r3;
	cvt.u64.u32 	%rd9, %r9;
	setp.gt.u64 	%p2, %rd6, %rd9;
	@%p2 bra 	$L__BB1_2;
$L__BB1_3:
	ret;

}
	// .globl	fill_i64
.visible .entry fill_i64(
	.param .u64 .ptr .align 1 fill_i64_param_0,
	.param .u64 fill_i64_param_1,
	.param .u64 fill_i64_param_2
)
{
	.reg .pred 	%p<3>;
	.reg .b32 	%r<10>;
	.reg .b64 	%rd<11>;

	ld.param.u64 	%rd5, [fill_i64_param_0];
	ld.param.u64 	%rd6, [fill_i64_param_1];
	ld.param.u64 	%rd7, [fill_i64_param_2];
	mov.u32 	%r6, %ctaid.x;
	mov.u32 	%r1, %ntid.x;
	mov.u32 	%r7, %tid.x;
	mad.lo.s32 	%r9, %r6, %r1, %r7;
	cvt.u64.u32 	%rd10, %r9;
	setp.le.u64 	%p1, %rd7, %rd10;
	@%p1 bra 	$L__BB2_3;
	mov.u32 	%r8, %nctaid.x;
	mul.lo.s32 	%r3, %r1, %r8;
	cvta.to.global.u64 	%rd2, %rd5;
$L__BB2_2:
	shl.b64 	%rd8, %rd10, 3;
	add.s64 	%rd9, %rd2, %rd8;
	st.global.u64 	[%rd9], %rd6;
	add.s32 	%r9, %r9, %r3;
	cvt.u64.u32 	%rd10, %r9;
	setp.gt.u64 	%p2, %rd7, %rd10;
	@%p2 bra 	$L__BB2_2;
$L__BB2_3:
	ret;

}
	// .globl	fill_i32
.visible .entry fill_i32(
	.param .u64 .ptr .align 1 fill_i32_param_0,
	.param .u32 fill_i32_param_1,
	.param .u64 fill_i32_param_2
)
{
	.reg .pred 	%p<3>;
	.reg .b32 	%r<11>;
	.reg .b64 	%rd<10>;

	ld.param.u64 	%rd5, [fill_i32_param_0];
	ld.param.u32 	%r6, [fill_i32_param_1];
	ld.param.u64 	%rd6, [fill_i32_param_2];
	mov.u32 	%r7, %ctaid.x;
	mov.u32 	%r1, %ntid.x;
	mov.u32 	%r8, %tid.x;
	mad.lo.s32 	%r10, %r7, %r1, %r8;
	cvt.u64.u32 	%rd9, %r10;
	setp.le.u64 	%p1, %rd6, %rd9;
	@%p1 bra 	$L__BB3_3;
	mov.u32 	%r9, %nctaid.x;
	mul.lo.s32 	%r3, %r1, %r9;
	cvta.to.global.u64 	%rd2, %rd5;
$L__BB3_2:
	shl.b64 	%rd7, %rd9, 2;
	add.s64 	%rd8, %rd2, %rd7;
	st.global.u32 	[%rd8], %r6;
	add.s32 	%r10, %r10, %r3;
	cvt.u64.u32 	%rd9, %r10;
	setp.gt.u64 	%p2, %rd6, %rd9;
	@%p2 bra 	$L__BB3_2;
$L__BB3_3:
	ret;

}
	// .globl	fill_u32
.visible .entry fill_u32(
	.param .u64 .ptr .align 1 fill_u32_param_0,
	.param .u32 fill_u32_param_1,
	.param .u64 fill_u32_param_2
)
{
	.reg .pred 	%p<3>;
	.reg .b32 	%r<11>;
	.reg .b64 	%rd<10>;

	ld.param.u64 	%rd5, [fill_u32_param_0];
	ld.param.u32 	%r6, [fill_u32_param_1];
	ld.param.u64 	%rd6, [fill_u32_param_2];
	mov.u32 	%r7, %ctaid.x;
	mov.u32 	%r1, %ntid.x;
	mov.u32 	%r8, %tid.x;
	mad.lo.s32 	%r10, %r7, %r1, %r8;
	cvt.u64.u32 	%rd9, %r10;
	setp.le.u64 	%p1, %rd6, %rd9;
	@%p1 bra 	$L__BB4_3;
	mov.u32 	%r9, %nctaid.x;
	mul.lo.s32 	%r3, %r1, %r9;
	cvta.to.global.u64 	%rd2, %rd5;
$L__BB4_2:
	shl.b64 	%rd7, %rd9, 2;
	add.s64 	%rd8, %rd2, %rd7;
	st.global.u32 	[%rd8], %r6;
	add.s32 	%r10, %r10, %r3;
	cvt.u64.u32 	%rd9, %r10;
	setp.gt.u64 	%p2, %rd6, %rd9;
	@%p2 bra 	$L__BB4_2;
$L__BB4_3:
	ret;

}
	// .globl	fill_u8
.visible .entry fill_u8(
	.param .u64 .ptr .align 1 fill_u8_param_0,
	.param .u8 fill_u8_param_1,
	.param .u64 fill_u8_param_2
)
{
	.reg .pred 	%p<3>;
	.reg .b16 	%rs<2>;
	.reg .b32 	%r<10>;
	.reg .b64 	%rd<9>;

	ld.param.u64 	%rd5, [fill_u8_param_0];
	ld.param.u8 	%rs1, [fill_u8_param_1];
	ld.param.u64 	%rd6, [fill_u8_param_2];
	mov.u32 	%r6, %ctaid.x;
	mov.u32 	%r1, %ntid.x;
	mov.u32 	%r7, %tid.x;
	mad.lo.s32 	%r9, %r6, %r1, %r7;
	cvt.u64.u32 	%rd8, %r9;
	setp.le.u64 	%p1, %rd6, %rd8;
	@%p1 bra 	$L__BB5_3;
	mov.u32 	%r8, %nctaid.x;
	mul.lo.s32 	%r3, %r1, %r8;
	cvta.to.global.u64 	%rd2, %rd5;
$L__BB5_2:
	add.s64 	%rd7, %rd2, %rd8;
	st.global.u8 	[%rd7], %rs1;
	add.s32 	%r9, %r9, %r3;
	cvt.u64.u32 	%rd8, %r9;
	setp.gt.u64 	%p2, %rd6, %rd8;
	@%p2 bra 	$L__BB5_2;
$L__BB5_3:
	ret;

}


// ===== COMPILED SASS (sm_100) =====

	.target	sm_100

	.elftype	@"ET_EXEC"


//--------------------- .note.nv.tkinfo           --------------------------
	.section	.note.nv.tkinfo,"",@"SHT_NOTE"
	.sectionflags	@"SHF_NOTE_NV_TKINFO"
	.tkinfo
        /*0018*/ 	.word	0x00000002
        /*0030*/ 	.string	""
        /*0030*/ 	.string	"ptxas"
        /*0030*/ 	.string	"Cuda compilation tools, release 13.0, V13.0.88"
        /*0030*/ 	.string	"Build cuda_13.0.r13.0/compiler.36424714_0"
        /*0030*/ 	.string	"-arch sm_100 -m 64 "



//--------------------- .note.nv.cuinfo           --------------------------
	.section	.note.nv.cuinfo,"",@"SHT_NOTE"
	.sectionflags	@"SHF_NOTE_NV_CUINFO"
        /*0018*/ 	.short	0x0002
        /*001a*/ 	.short	0x0064
        /*001c*/ 	.short	0x0082
	.zero		2


//--------------------- .nv.info                  --------------------------
	.section	.nv.info,"",@"SHT_CUDA_INFO"
	.align	4


	//----- nvinfo : EIATTR_REGCOUNT
	.align		4
        /*0000*/ 	.byte	0x04, 0x2f
        /*0002*/ 	.short	(.L_1 - .L_0)
	.align		4
.L_0:
        /*0004*/ 	.word	index@(fill_f32)
        /*0008*/ 	.word	0x0000000c


	//----- nvinfo : EIATTR_FRAME_SIZE
	.align		4
.L_1:
        /*000c*/ 	.byte	0x04, 0x11
        /*000e*/ 	.short	(.L_3 - .L_2)
	.align		4
.L_2:
        /*0010*/ 	.word	index@(fill_f32)
        /*0014*/ 	.word	0x00000000


	//----- nvinfo : EIATTR_REGCOUNT
	.align		4
.L_3:
        /*0018*/ 	.byte	0x04, 0x2f
        /*001a*/ 	.short	(.L_5 - .L_4)
	.align		4
.L_4:
        /*001c*/ 	.word	index@(fill_f64)
        /*0020*/ 	.word	0x0000000c


	//----- nvinfo : EIATTR_FRAME_SIZE
	.align		4
.L_5:
        /*0024*/ 	.byte	0x04, 0x11
        /*0026*/ 	.short	(.L_7 - .L_6)
	.align		4
.L_6:
        /*0028*/ 	.word	index@(fill_f64)
        /*002c*/ 	.word	0x00000000


	//----- nvinfo : EIATTR_REGCOUNT
	.align		4
.L_7:
        /*0030*/ 	.byte	0x04, 0x2f
        /*0032*/ 	.short	(.L_9 - .L_8)
	.align		4
.L_8:
        /*0034*/ 	.word	index@(fill_i64)
        /*0038*/ 	.word	0x0000000c


	//----- nvinfo : EIATTR_FRAME_SIZE
	.align		4
.L_9:
        /*003c*/ 	.byte	0x04, 0x11
        /*003e*/ 	.short	(.L_11 - .L_10)
	.align		4
.L_10:
        /*0040*/ 	.word	index@(fill_i64)
        /*0044*/ 	.word	0x00000000


	//----- nvinfo : EIATTR_REGCOUNT
	.align		4
.L_11:
        /*0048*/ 	.byte	0x04, 0x2f
        /*004a*/ 	.short	(.L_13 - .L_12)
	.align		4
.L_12:
        /*004c*/ 	.word	index@(fill_i32)
        /*0050*/ 	.word	0x0000000c


	//----- nvinfo : EIATTR_FRAME_SIZE
	.align		4
.L_13:
        /*0054*/ 	.byte	0x04, 0x11
        /*0056*/ 	.short	(.L_15 - .L_14)
	.align		4
.L_14:
        /*0058*/ 	.word	index@(fill_i32)
        /*005c*/ 	.word	0x00000000


	//----- nvinfo : EIATTR_REGCOUNT
	.align		4
.L_15:
        /*0060*/ 	.byte	0x04, 0x2f
        /*0062*/ 	.short	(.L_17 - .L_16)
	.align		4
.L_16:
        /*0064*/ 	.word	index@(fill_u32)
        /*0068*/ 	.word	0x0000000c


	//----- nvinfo : EIATTR_FRAME_SIZE
	.align		4
.L_17:
        /*006c*/ 	.byte	0x04, 0x11
        /*006e*/ 	.short	(.L_19 - .L_18)
	.align		4
.L_18:
        /*0070*/ 	.word	index@(fill_u32)
        /*0074*/ 	.word	0x00000000


	//----- nvinfo : EIATTR_REGCOUNT
	.align		4
.L_19:
        /*0078*/ 	.byte	0x04, 0x2f
        /*007a*/ 	.short	(.L_21 - .L_20)
	.align		4
.L_20:
        /*007c*/ 	.word	index@(fill_u8)
        /*0080*/ 	.word	0x0000000e


	//----- nvinfo : EIATTR_FRAME_SIZE
	.align		4
.L_21:
        /*0084*/ 	.byte	0x04, 0x11
        /*0086*/ 	.short	(.L_23 - .L_22)
	.align		4
.L_22:
        /*0088*/ 	.word	index@(fill_u8)
        /*008c*/ 	.word	0x00000000


	//----- nvinfo : EIATTR_MIN_STACK_SIZE
	.align		4
.L_23:
        /*0090*/ 	.byte	0x04, 0x12
        /*0092*/ 	.short	(.L_25 - .L_24)
	.align		4
.L_24:
        /*0094*/ 	.word	index@(fill_u8)
        /*0098*/ 	.word	0x00000000


	//----- nvinfo : EIATTR_MIN_STACK_SIZE
	.align		4
.L_25:
        /*009c*/ 	.byte	0x04, 0x12
        /*009e*/ 	.short	(.L_27 - .L_26)
	.align		4
.L_26:
        /*00a0*/ 	.word	index@(fill_u32)
        /*00a4*/ 	.word	0x00000000


	//----- nvinfo : EIATTR_MIN_STACK_SIZE
	.align		4
.L_27:
        /*00a8*/ 	.byte	0x04, 0x12
        /*00aa*/ 	.short	(.L_29 - .L_28)
	.align		4
.L_28:
        /*00ac*/ 	.word	index@(fill_i32)
        /*00b0*/ 	.word	0x00000000


	//----- nvinfo : EIATTR_MIN_STACK_SIZE
	.align		4
.L_29:
        /*00b4*/ 	.byte	0x04, 0x12
        /*00b6*/ 	.short	(.L_31 - .L_30)
	.align		4
.L_30:
        /*00b8*/ 	.word	index@(fill_i64)
        /*00bc*/ 	.word	0x00000000


	//----- nvinfo : EIATTR_MIN_STACK_SIZE
	.align		4
.L_31:
        /*00c0*/ 	.byte	0x04, 0x12
        /*00c2*/ 	.short	(.L_33 - .L_32)
	.align		4
.L_32:
        /*00c4*/ 	.word	index@(fill_f64)
        /*00c8*/ 	.word	0x00000000


	//----- nvinfo : EIATTR_MIN_STACK_SIZE
	.align		4
.L_33:
        /*00cc*/ 	.byte	0x04, 0x12
        /*00ce*/ 	.short	(.L_35 - .L_34)
	.align		4
.L_34:
        /*00d0*/ 	.word	index@(fill_f32)
        /*00d4*/ 	.word	0x00000000
.L_35:


//--------------------- .nv.compat                --------------------------
	.section	.nv.compat,"",@"SHT_CUDA_COMPAT_INFO"
	.align	4
        /*0000*/ 	.byte	0x02, 0x09, 0x00, 0x00, 0x02, 0x02, 0x01, 0x00, 0x02, 0x05, 0x05, 0x00, 0x03, 0x07, 0x01, 0x01
        /*0010*/ 	.byte	0x02, 0x03, 0x00, 0x00, 0x02, 0x06, 0x01, 0x00, 0x04, 0x0b, 0x08, 0x00, 0x09, 0x00, 0x00, 0x00
        /*0020*/ 	.byte	0x00, 0x00, 0x00, 0x00


//--------------------- .nv.info.fill_u8          --------------------------
	.section	.nv.info.fill_u8,"",@"SHT_CUDA_INFO"
	.sectionflags	@""
	.align	4


	//----- nvinfo : EIATTR_CUDA_API_VERSION
	.align		4
        /*0000*/ 	.byte	0x04, 0x37
        /*0002*/ 	.short	(.L_37 - .L_36)
.L_36:
        /*0004*/ 	.word	0x00000082


	//----- nvinfo : EIATTR_KPARAM_INFO
	.align		4
.L_37:
        /*0008*/ 	.byte	0x04, 0x17
        /*000a*/ 	.short	(.L_39 - .L_38)
.L_38:
        /*000c*/ 	.word	0x00000000
        /*0010*/ 	.short	0x0002
        /*0012*/ 	.short	0x0010
        /*0014*/ 	.byte	0x00, 0xf0, 0x21, 0x00


	//----- nvinfo : EIATTR_KPARAM_INFO
	.align		4
.L_39:
        /*0018*/ 	.byte	0x04, 0x17
        /*001a*/ 	.short	(.L_41 - .L_40)
.L_40:
        /*001c*/ 	.word	0x00000000
        /*0020*/ 	.short	0x0001
        /*0022*/ 	.short	0x0008
        /*0024*/ 	.byte	0x00, 0xf0, 0x05, 0x00


	//----- nvinfo : EIATTR_KPARAM_INFO
	.align		4
.L_41:
        /*0028*/ 	.byte	0x04, 0x17
        /*002a*/ 	.short	(.L_43 - .L_42)
.L_42:
        /*002c*/ 	.word	0x00000000
        /*0030*/ 	.short	0x0000
        /*0032*/ 	.short	0x0000
        /*0034*/ 	.byte	0x00, 0xf5, 0x21, 0x00


	//----- nvinfo : EIATTR_SPARSE_MMA_MASK
	.align		4
.L_43:
        /*0038*/ 	.byte	0x03, 0x50
        /*003a*/ 	.short	0x0000


	//----- nvinfo : EIATTR_MAXREG_COUNT
	.align		4
        /*003c*/ 	.byte	0x03, 0x1b
        /*003e*/ 	.short	0x00ff


	//----- nvinfo : EIATTR_MERCURY_ISA_VERSION
	.align		4
        /*0040*/ 	.byte	0x03, 0x5f
        /*0042*/ 	.short	0x0101


	//----- nvinfo : EIATTR_VRC_CTA_INIT_COUNT
	.align		4
        /*0044*/ 	.byte	0x02, 0x4a
	.zero		1
	.zero		1


	//----- nvinfo : EIATTR_EXIT_INSTR_OFFSETS
	.align		4
        /*0048*/ 	.byte	0x04, 0x1c
        /*004a*/ 	.short	(.L_45 - .L_44)


	//   ....[0]....
.L_44:
        /*004c*/ 	.word	0x00000080


	//   ....[1]....
        /*0050*/ 	.word	0x00000180


	//----- nvinfo : EIATTR_CRS_STACK_SIZE
	.align		4
.L_45:
        /*0054*/ 	.byte	0x04, 0x1e
        /*0056*/ 	.short	(.L_47 - .L_46)
.L_46:
        /*0058*/ 	.word	0x00000000


	//----- nvinfo : EIATTR_CBANK_PARAM_SIZE
	.align		4
.L_47:
        /*005c*/ 	.byte	0x03, 0x19
        /*005e*/ 	.short	0x0018


	//----- nvinfo : EIATTR_PARAM_CBANK
	.align		4
        /*0060*/ 	.byte	0x04, 0x0a
        /*0062*/ 	.short	(.L_49 - .L_48)
	.align		4
.L_48:
        /*0064*/ 	.word	index@(.nv.constant0.fill_u8)
        /*0068*/ 	.short	0x0380
        /*006a*/ 	.short	0x0018


	//----- nvinfo : EIATTR_SW_WAR
	.align		4
.L_49:
        /*006c*/ 	.byte	0x04, 0x36
        /*006e*/ 	.short	(.L_51 - .L_50)
.L_50:
        /*0070*/ 	.word	0x00000008
.L_51:


//--------------------- .nv.info.fill_u32         --------------------------
	.section	.nv.info.fill_u32,"",@"SHT_CUDA_INFO"
	.sectionflags	@""
	.align	4


	//----- nvinfo : EIATTR_CUDA_API_VERSION
	.align		4
        /*0000*/ 	.byte	0x04, 0x37
        /*0002*/ 	.short	(.L_53 - .L_52)
.L_52:
        /*0004*/ 	.word	0x00000082


	//----- nvinfo : EIATTR_KPARAM_INFO
	.align		4
.L_53:
        /*0008*/ 	.byte	0x04, 0x17
        /*000a*/ 	.short	(.L_55 - .L_54)
.L_54:
        /*000c*/ 	.word	0x00000000
        /*0010*/ 	.short	0x0002
        /*0012*/ 	.short	0x0010
        /*0014*/ 	.byte	0x00, 0xf0, 0x21, 0x00


	//----- nvinfo : EIATTR_KPARAM_INFO
	.align		4
.L_55:
        /*0018*/ 	.byte	0x04, 0x17
        /*001a*/ 	.short	(.L_57 - .L_56)
.L_56:
        /*001c*/ 	.word	0x00000000
        /*0020*/ 	.short	0x0001
        /*0022*/ 	.short	0x0008
        /*0024*/ 	.byte	0x00, 0xf0, 0x11, 0x00


	//----- nvinfo : EIATTR_KPARAM_INFO
	.align		4
.L_57:
        /*0028*/ 	.byte	0x04, 0x17
        /*002a*/ 	.short	(.L_59 - .L_58)
.L_58:
        /*002c*/ 	.word	0x00000000
        /*0030*/ 	.short	0x0000
        /*0032*/ 	.short	0x0000
        /*0034*/ 	.byte	0x00, 0xf5, 0x21, 0x00


	//----- nvinfo : EIATTR_SPARSE_MMA_MASK
	.align		4
.L_59:
        /*0038*/ 	.byte	0x03, 0x50
        /*003a*/ 	.short	0x0000


	//----- nvinfo : EIATTR_MAXREG_COUNT
	.align		4
        /*003c*/ 	.byte	0x03, 0x1b
        /*003e*/ 	.short	0x00ff


	//----- nvinfo : EIATTR_MERCURY_ISA_VERSION
	.align		4
        /*0040*/ 	.byte	0x03, 0x5f
        /*0042*/ 	.short	0x0101


	//----- nvinfo : EIATTR_VRC_CTA_INIT_COUNT
	.align		4
        /*0044*/ 	.byte	0x02, 0x4a
	.zero		1
	.zero		1


	//----- nvinfo : EIATTR_EXIT_INSTR_OFFSETS
	.align		4
        /*0048*/ 	.byte	0x04, 0x1c
        /*004a*/ 	.short	(.L_61 - .L_60)


	//   ....[0]....
.L_60:
        /*004c*/ 	.word	0x00000080


	//   ....[1]....
        /*0050*/ 	.word	0x00000180


	//----- nvinfo : EIATTR_CRS_STACK_SIZE
	.align		4
.L_61:
        /*0054*/ 	.byte	0x04, 0x1e
        /*0056*/ 	.short	(.L_63 - .L_62)
.L_62:
        /*0058*/ 	.word	0x00000000


	//----- nvinfo : EIATTR_CBANK_PARAM_SIZE
	.align		4
.L_63:
        /*005c*/ 	.byte	0x03, 0x19
        /*005e*/ 	.short	0x0018


	//----- nvinfo : EIATTR_PARAM_CBANK
	.align		4
        /*0060*/ 	.byte	0x04, 0x0a
        /*0062*/ 	.short	(.L_65 - .L_64)
	.align		4
.L_64:
        /*0064*/ 	.word	index@(.nv.constant0.fill_u32)
        /*0068*/ 	.short	0x0380
        /*006a*/ 	.short	0x0018


	//----- nvinfo : EIATTR_SW_WAR
	.align		4
.L_65:
        /*006c*/ 	.byte	0x04, 0x36
        /*006e*/ 	.short	(.L_67 - .L_66)
.L_66:
        /*0070*/ 	.word	0x00000008
.L_67:


//--------------------- .nv.info.fill_i32         --------------------------
	.section	.nv.info.fill_i32,"",@"SHT_CUDA_INFO"
	.sectionflags	@""
	.align	4


	//----- nvinfo : EIATTR_CUDA_API_VERSION
	.align		4
        /*0000*/ 	.byte	0x04, 0x37
        /*0002*/ 	.short	(.L_69 - .L_68)
.L_68:
        /*0004*/ 	.word	0x00000082


	//----- nvinfo : EIATTR_KPARAM_INFO
	.align		4
.L_69:
        /*0008*/ 	.byte	0x04, 0x17
        /*000a*/ 	.short	(.L_71 - .L_70)
.L_70:
        /*000c*/ 	.word	0x00000000
        /*0010*/ 	.short	0x0002
        /*0012*/ 	.short	0x0010
        /*0014*/ 	.byte	0x00, 0xf0, 0x21, 0x00


	//----- nvinfo : EIATTR_KPARAM_INFO
	.align		4
.L_71:
        /*0018*/ 	.byte	0x04, 0x17
        /*001a*/ 	.short	(.L_73 - .L_72)
.L_72:
        /*001c*/ 	.word	0x00000000
        /*0020*/ 	.short	0x0001
        /*0022*/ 	.short	0x0008
        /*0024*/ 	.byte	0x00, 0xf0, 0x11, 0x00


	//----- nvinfo : EIATTR_KPARAM_INFO
	.align		4
.L_73:
        /*0028*/ 	.byte	0x04, 0x17
        /*002a*/ 	.short	(.L_75 - .L_74)
.L_74:
        /*002c*/ 	.word	0x00000000
        /*0030*/ 	.short	0x0000
        /*0032*/ 	.short	0x0000
        /*0034*/ 	.byte	0x00, 0xf5, 0x21, 0x00


	//----- nvinfo : EIATTR_SPARSE_MMA_MASK
	.align		4
.L_75:
        /*0038*/ 	.byte	0x03, 0x50
        /*003a*/ 	.short	0x0000


	//----- nvinfo : EIATTR_MAXREG_COUNT
	.align		4
        /*003c*/ 	.byte	0x03, 0x1b
        /*003e*/ 	.short	0x00ff


	//----- nvinfo : EIATTR_MERCURY_ISA_VERSION
	.align		4
        /*0040*/ 	.byte	0x03, 0x5f
        /*0042*/ 	.short	0x0101


	//----- nvinfo : EIATTR_VRC_CTA_INIT_COUNT
	.align		4
        /*0044*/ 	.byte	0x02, 0x4a
	.zero		1
	.zero		1


	//----- nvinfo : EIATTR_EXIT_INSTR_OFFSETS
	.align		4
        /*0048*/ 	.byte	0x04, 0x1c
        /*004a*/ 	.short	(.L_77 - .L_76)


	//   ....[0]....
.L_76:
        /*004c*/ 	.word	0x00000080


	//   ....[1]....
        /*0050*/ 	.word	0x00000180


	//----- nvinfo : EIATTR_CRS_STACK_SIZE
	.align		4
.L_77:
        /*0054*/ 	.byte	0x04, 0x1e
        /*0056*/ 	.short	(.L_79 - .L_78)
.L_78:
        /*0058*/ 	.word	0x00000000


	//----- nvinfo : EIATTR_CBANK_PARAM_SIZE
	.align		4
.L_79:
        /*005c*/ 	.byte	0x03, 0x19
        /*005e*/ 	.short	0x0018


	//----- nvinfo : EIATTR_PARAM_CBANK
	.align		4
        /*0060*/ 	.byte	0x04, 0x0a
        /*0062*/ 	.short	(.L_81 - .L_80)
	.align		4
.L_80:
        /*0064*/ 	.word	index@(.nv.constant0.fill_i32)
        /*0068*/ 	.short	0x0380
        /*006a*/ 	.short	0x0018


	//----- nvinfo : EIATTR_SW_WAR
	.align		4
.L_81:
        /*006c*/ 	.byte	0x04, 0x36
        /*006e*/ 	.short	(.L_83 - .L_82)
.L_82:
        /*0070*/ 	.word	0x00000008
.L_83:


//--------------------- .nv.info.fill_i64         --------------------------
	.section	.nv.info.fill_i64,"",@"SHT_CUDA_INFO"
	.sectionflags	@""
	.align	4


	//----- nvinfo : EIATTR_CUDA_API_VERSION
	.align		4
        /*0000*/ 	.byte	0x04, 0x37
        /*0002*/ 	.short	(.L_85 - .L_84)
.L_84:
        /*0004*/ 	.word	0x00000082


	//----- nvinfo : EIATTR_KPARAM_INFO
	.align		4
.L_85:
        /*0008*/ 	.byte	0x04, 0x17
        /*000a*/ 	.short	(.L_87 - .L_86)
.L_86:
        /*000c*/ 	.word	0x00000000
        /*0010*/ 	.short	0x0002
        /*0012*/ 	.short	0x0010
        /*0014*/ 	.byte	0x00, 0xf0, 0x21, 0x00


	//----- nvinfo : EIATTR_KPARAM_INFO
	.align		4
.L_87:
        /*0018*/ 	.byte	0x04, 0x17
        /*001a*/ 	.short	(.L_89 - .L_88)
.L_88:
        /*001c*/ 	.word	0x00000000
        /*0020*/ 	.short	0x0001
        /*0022*/ 	.short	0x0008
        /*0024*/ 	.byte	0x00, 0xf0, 0x21, 0x00


	//----- nvinfo : EIATTR_KPARAM_INFO
	.align		4
.L_89:
        /*0028*/ 	.byte	0x04, 0x17
        /*002a*/ 	.short	(.L_91 - .L_90)
.L_90:
        /*002c*/ 	.word	0x00000000
        /*0030*/ 	.short	0x0000
        /*0032*/ 	.short	0x0000
        /*0034*/ 	.byte	0x00, 0xf5, 0x21, 0x00


	//----- nvinfo : EIATTR_SPARSE_MMA_MASK
	.align		4
.L_91:
        /*0038*/ 	.byte	0x03, 0x50
        /*003a*/ 	.short	0x0000


	//----- nvinfo : EIATTR_MAXREG_COUNT
	.align		4
        /*003c*/ 	.byte	0x03, 0x1b
        /*003e*/ 	.short	0x00ff


	//----- nvinfo : EIATTR_MERCURY_ISA_VERSION
	.align		4
        /*0040*/ 	.byte	0x03, 0x5f
        /*0042*/ 	.short	0x0101


	//----- nvinfo : EIATTR_VRC_CTA_INIT_COUNT
	.align		4
        /*0044*/ 	.byte	0x02, 0x4a
	.zero		1
	.zero		1


	//----- nvinfo : EIATTR_EXIT_INSTR_OFFSETS
	.align		4
        /*0048*/ 	.byte	0x04, 0x1c
        /*004a*/ 	.short	(.L_93 - .L_92)


	//   ....[0]....
.L_92:
        /*004c*/ 	.word	0x00000080


	//   ....[1]....
        /*0050*/ 	.word	0x00000180


	//----- nvinfo : EIATTR_CRS_STACK_SIZE
	.align		4
.L_93:
        /*0054*/ 	.byte	0x04, 0x1e
        /*0056*/ 	.short	(.L_95 - .L_94)
.L_94:
        /*0058*/ 	.word	0x00000000


	//----- nvinfo : EIATTR_CBANK_PARAM_SIZE
	.align		4
.L_95:
        /*005c*/ 	.byte	0x03, 0x19
        /*005e*/ 	.short	0x0018


	//----- nvinfo : EIATTR_PARAM_CBANK
	.align		4
        /*0060*/ 	.byte	0x04, 0x0a
        /*0062*/ 	.short	(.L_97 - .L_96)
	.align		4
.L_96:
        /*0064*/ 	.word	index@(.nv.constant0.fill_i64)
        /*0068*/ 	.short	0x0380
        /*006a*/ 	.short	0x0018


	//----- nvinfo : EIATTR_SW_WAR
	.align		4
.L_97:
        /*006c*/ 	.byte	0x04, 0x36
        /*006e*/ 	.short	(.L_99 - .L_98)
.L_98:
        /*0070*/ 	.word	0x00000008
.L_99:


//--------------------- .nv.info.fill_f64         --------------------------
	.section	.nv.info.fill_f64,"",@"SHT_CUDA_INFO"
	.sectionflags	@""
	.align	4


	//----- nvinfo : EIATTR_CUDA_API_VERSION
	.align		4
        /*0000*/ 	.byte	0x04, 0x37
        /*0002*/ 	.short	(.L_101 - .L_100)
.L_100:
        /*0004*/ 	.word	0x00000082


	//----- nvinfo : EIATTR_KPARAM_INFO
	.align		4
.L_101:
        /*0008*/ 	.byte	0x04, 0x17
        /*000a*/ 	.short	(.L_103 - .L_102)
.L_102:
        /*000c*/ 	.word	0x00000000
        /*0010*/ 	.short	0x0002
        /*0012*/ 	.short	0x0010
        /*0014*/ 	.byte	0x00, 0xf0, 0x21, 0x00


	//----- nvinfo : EIATTR_KPARAM_INFO
	.align		4
.L_103:
        /*0018*/ 	.byte	0x04, 0x17
        /*001a*/ 	.short	(.L_105 - .L_104)
.L_104:
        /*001c*/ 	.word	0x00000000
        /*0020*/ 	.short	0x0001
        /*0022*/ 	.short	0x0008
        /*0024*/ 	.byte	0x00, 0xf0, 0x21, 0x00


	//----- nvinfo : EIATTR_KPARAM_INFO
	.align		4
.L_105:
        /*0028*/ 	.byte	0x04, 0x17
        /*002a*/ 	.short	(.L_107 - .L_106)
.L_106:
        /*002c*/ 	.word	0x00000000
        /*0030*/ 	.short	0x0000
        /*0032*/ 	.short	0x0000
        /*0034*/ 	.byte	0x00, 0xf5, 0x21, 0x00


	//----- nvinfo : EIATTR_SPARSE_MMA_MASK
	.align		4
.L_107:
        /*0038*/ 	.byte	0x03, 0x50
        /*003a*/ 	.short	0x0000


	//----- nvinfo : EIATTR_MAXREG_COUNT
	.align		4
        /*003c*/ 	.byte	0x03, 0x1b
        /*003e*/ 	.short	0x00ff


	//----- nvinfo : EIATTR_MERCURY_ISA_VERSION
	.align		4
        /*0040*/ 	.byte	0x03, 0x5f
        /*0042*/ 	.short	0x0101


	//----- nvinfo : EIATTR_VRC_CTA_INIT_COUNT
	.align		4
        /*0044*/ 	.byte	0x02, 0x4a
	.zero		1
	.zero		1


	//----- nvinfo : EIATTR_EXIT_INSTR_OFFSETS
	.align		4
        /*0048*/ 	.byte	0x04, 0x1c
        /*004a*/ 	.short	(.L_109 - .L_108)


	//   ....[0]....
.L_108:
        /*004c*/ 	.word	0x00000080


	//   ....[1]....
        /*0050*/ 	.word	0x00000180


	//----- nvinfo : EIATTR_CRS_STACK_SIZE
	.align		4
.L_109:
        /*0054*/ 	.byte	0x04, 0x1e
        /*0056*/ 	.short	(.L_111 - .L_110)
.L_110:
        /*0058*/ 	.word	0x00000000


	//----- nvinfo : EIATTR_CBANK_PARAM_SIZE
	.align		4
.L_111:
        /*005c*/ 	.byte	0x03, 0x19
        /*005e*/ 	.short	0x0018


	//----- nvinfo : EIATTR_PARAM_CBANK
	.align		4
        /*0060*/ 	.byte	0x04, 0x0a
        /*0062*/ 	.short	(.L_113 - .L_112)
	.align		4
.L_112:
        /*0064*/ 	.word	index@(.nv.constant0.fill_f64)
        /*0068*/ 	.short	0x0380
        /*006a*/ 	.short	0x0018


	//----- nvinfo : EIATTR_SW_WAR
	.align		4
.L_113:
        /*006c*/ 	.byte	0x04, 0x36
        /*006e*/ 	.short	(.L_115 - .L_114)
.L_114:
        /*0070*/ 	.word	0x00000008
.L_115:


//--------------------- .nv.info.fill_f32         --------------------------
	.section	.nv.info.fill_f32,"",@"SHT_CUDA_INFO"
	.sectionflags	@""
	.align	4


	//----- nvinfo : EIATTR_CUDA_API_VERSION
	.align		4
        /*0000*/ 	.byte	0x04, 0x37
        /*0002*/ 	.short	(.L_117 - .L_116)
.L_116:
        /*0004*/ 	.word	0x00000082


	//----- nvinfo : EIATTR_KPARAM_INFO
	.align		4
.L_117:
        /*0008*/ 	.byte	0x04, 0x17
        /*000a*/ 	.short	(.L_119 - .L_118)
.L_118:
        /*000c*/ 	.word	0x00000000
        /*0010*/ 	.short	0x0002
        /*0012*/ 	.short	0x0010
        /*0014*/ 	.byte	0x00, 0xf0, 0x21, 0x00


	//----- nvinfo : EIATTR_KPARAM_INFO
	.align		4
.L_119:
        /*0018*/ 	.byte	0x04, 0x17
        /*001a*/ 	.short	(.L_121 - .L_120)
.L_120:
        /*001c*/ 	.word	0x00000000
        /*0020*/ 	.short	0x0001
        /*0022*/ 	.short	0x0008
        /*0024*/ 	.byte	0x00, 0xf0, 0x11, 0x00


	//----- nvinfo : EIATTR_KPARAM_INFO
	.align		4
.L_121:
        /*0028*/ 	.byte	0x04, 0x17
        /*002a*/ 	.short	(.L_123 - .L_122)
.L_122:
        /*002c*/ 	.word	0x00000000
        /*0030*/ 	.short	0x0000
        /*0032*/ 	.short	0x0000
        /*0034*/ 	.byte	0x00, 0xf5, 0x21, 0x00


	//----- nvinfo : EIATTR_SPARSE_MMA_MASK
	.align		4
.L_123:
        /*0038*/ 	.byte	0x03, 0x50
        /*003a*/ 	.short	0x0000


	//----- nvinfo : EIATTR_MAXREG_COUNT
	.align		4
        /*003c*/ 	.byte	0x03, 0x1b
        /*003e*/ 	.short	0x00ff


	//----- nvinfo : EIATTR_MERCURY_ISA_VERSION
	.align		4
        /*0040*/ 	.byte	0x03, 0x5f
        /*0042*/ 	.short	0x0101


	//----- nvinfo : EIATTR_VRC_CTA_INIT_COUNT
	.align		4
        /*0044*/ 	.byte	0x02, 0x4a
	.zero		1
	.zero		1


	//----- nvinfo : EIATTR_EXIT_INSTR_OFFSETS
	.align		4
        /*0048*/ 	.byte	0x04, 0x1c
        /*004a*/ 	.short	(.L_125 - .L_124)


	//   ....[0]....
.L_124:
        /*004c*/ 	.word	0x00000080


	//   ....[1]....
        /*0050*/ 	.word	0x00000180


	//----- nvinfo : EIATTR_CRS_STACK_SIZE
	.align		4
.L_125:
        /*0054*/ 	.byte	0x04, 0x1e
        /*0056*/ 	.short	(.L_127 - .L_126)
.L_126:
        /*0058*/ 	.word	0x00000000


	//----- nvinfo : EIATTR_CBANK_PARAM_SIZE
	.align		4
.L_127:
        /*005c*/ 	.byte	0x03, 0x19
        /*005e*/ 	.short	0x0018


	//----- nvinfo : EIATTR_PARAM_CBANK
	.align		4
        /*0060*/ 	.byte	0x04, 0x0a
        /*0062*/ 	.short	(.L_129 - .L_128)
	.align		4
.L_128:
        /*0064*/ 	.word	index@(.nv.constant0.fill_f32)
        /*0068*/ 	.short	0x0380
        /*006a*/ 	.short	0x0018


	//----- nvinfo : EIATTR_SW_WAR
	.align		4
.L_129:
        /*006c*/ 	.byte	0x04, 0x36
        /*006e*/ 	.short	(.L_131 - .L_130)
.L_130:
        /*0070*/ 	.word	0x00000008
.L_131:


//--------------------- .nv.callgraph             --------------------------
	.section	.nv.callgraph,"",@"SHT_CUDA_CALLGRAPH"
	.align	4
	.sectionentsize	8
	.align		4
        /*0000*/ 	.word	0x00000000
	.align		4
        /*0004*/ 	.word	0xffffffff
	.align		4
        /*0008*/ 	.word	0x00000000
	.align		4
        /*000c*/ 	.word	0xfffffffe
	.align		4
        /*0010*/ 	.word	0x00000000
	.align		4
        /*0014*/ 	.word	0xfffffffd
	.align		4
        /*0018*/ 	.word	0x00000000
	.align		4
        /*001c*/ 	.word	0xfffffffc


//--------------------- .text.fill_u8             --------------------------
	.section	.text.fill_u8,"ax",@progbits
	.align	128
        .global         fill_u8
        .type           fill_u8,@function
        .size           fill_u8,(.L_x_12 - fill_u8)
        .other          fill_u8,@"STO_CUDA_ENTRY STV_DEFAULT"
fill_u8:
.text.fill_u8:
[----:B------:R-:W-:Y:S01]  /*0000*/  LDC R1, c[0x0][0x37c] ;  /* 0x0000df00ff017b82 */ /* 0x000fe20000000800 */
[----:B------:R-:W0:Y:S07]  /*0010*/  S2R R0, SR_TID.X ;  /* 0x0000000000007919 */ /* 0x000e2e0000002100 */
[----:B------:R-:W0:Y:S01]  /*0020*/  S2UR UR4, SR_CTAID.X ;  /* 0x00000000000479c3 */ /* 0x000e220000002500 */
[----:B------:R-:W1:Y:S07]  /*0030*/  LDCU.64 UR8, c[0x0][0x390] ;  /* 0x00007200ff0877ac */ /* 0x000e6e0008000a00 */
[----:B------:R-:W0:Y:S02]  /*0040*/  LDC R5, c[0x0][0x360] ;  /* 0x0000d800ff057b82 */ /* 0x000e240000000800 */
[----:B0-----:R-:W-:-:S05]  /*0050*/  IMAD R0, R5, UR4, R0 ;  /* 0x0000000405007c24 */ /* 0x001fca000f8e0200 */
[----:B-1----:R-:W-:-:S04]  /*0060*/  ISETP.GE.U32.AND P0, PT, R0, UR8, PT ;  /* 0x0000000800007c0c */ /* 0x002fc8000bf06070 */
[----:B------:R-:W-:-:S13]  /*0070*/  ISETP.GE.U32.AND.EX P0, PT, RZ, UR9, PT, P0 ;  /* 0x00000009ff007c0c */ /* 0x000fda000bf06100 */
[----:B------:R-:W-:Y:S05]  /*0080*/  @P0 EXIT ;  /* 0x000000000000094d */ /* 0x000fea0003800000 */
[----:B------:R-:W0:Y:S01]  /*0090*/  LDC.U8 R9, c[0x0][0x388] ;  /* 0x0000e200ff097b82 */ /* 0x000e220000000000 */
[----:B------:R-:W1:Y:S01]  /*00a0*/  LDCU UR4, c[0x0][0x370] ;  /* 0x00006e00ff0477ac */ /* 0x000e620008000800 */
[----:B------:R-:W-:Y:S01]  /*00b0*/  IMAD.MOV.U32 R7, RZ, RZ, R0 ;  /* 0x000000ffff077224 */ /* 0x000fe200078e0000 */
[----:B------:R-:W2:Y:S05]  /*00c0*/  LDCU.64 UR6, c[0x0][0x358] ;  /* 0x00006b00ff0677ac */ /* 0x000eaa0008000a00 */
[----:B------:R-:W3:Y:S01]  /*00d0*/  LDC.64 R10, c[0x0][0x380] ;  /* 0x0000e000ff0a7b82 */ /* 0x000ee20000000a00 */
[----:B-1----:R-:W-:Y:S01]  /*00e0*/  IMAD R5, R5, UR4, RZ ;  /* 0x0000000405057c24 */ /* 0x002fe2000f8e02ff */
[----:B------:R-:W-:-:S06]  /*00f0*/  UMOV UR4, URZ ;  /* 0x000000ff00047c82 */ /* 0x000fcc0008000000 */
.L_x_0:
[----:B---3--:R-:W-:Y:S01]  /*0100*/  IADD3 R2, P0, PT, R7, R10, RZ ;  /* 0x0000000a07027210 */ /* 0x008fe20007f1e0ff */
[----:B------:R-:W-:-:S03]  /*0110*/  IMAD.IADD R7, R5, 0x1, R0 ;  /* 0x0000000105077824 */ /* 0x000fc600078e0200 */
[----:B------:R-:W-:Y:S01]  /*0120*/  IADD3.X R3, PT, PT, R11, UR4, RZ, P0, !PT ;  /* 0x000000040b037c10 */ /* 0x000fe200087fe4ff */
[----:B------:R-:W-:Y:S01]  /*0130*/  IMAD.MOV.U32 R0, RZ, RZ, R7 ;  /* 0x000000ffff007224 */ /* 0x000fe200078e0007 */
[----:B------:R-:W-:-:S03]  /*0140*/  ISETP.GE.U32.AND P0, PT, R7, UR8, PT ;  /* 0x0000000807007c0c */ /* 0x000fc6000bf06070 */
[----:B0-2---:R1:W-:Y:S01]  /*0150*/  STG.E.U8 desc[UR6][R2.64], R9 ;  /* 0x0000000902007986 */ /* 0x0053e2000c101106 */
[----:B------:R-:W-:-:S13]  /*0160*/  ISETP.GE.U32.AND.EX P0, PT, RZ, UR9, PT, P0 ;  /* 0x00000009ff007c0c */ /* 0x000fda000bf06100 */
[----:B-1----:R-:W-:Y:S05]  /*0170*/  @!P0 BRA `(.L_x_0) ;  /* 0xfffffffc00e08947 */ /* 0x002fea000383ffff */
[----:B------:R-:W-:Y:S05]  /*0180*/  EXIT ;  /* 0x000000000000794d */ /* 0x000fea0003800000 */
.L_x_1:
[----:B------:R-:W-:-:S00]  /*0190*/  BRA `(.L_x_1) ;  /* 0xfffffffc00fc7947 */ /* 0x000fc0000383ffff */
[----:B------:R-:W-:-:S00]  /*01a0*/  NOP ;  /* 0x0000000000007918 */ /* 0x000fc00000000000 */
        /* <DEDUP_REMOVED lines=13> */
.L_x_12:


//--------------------- .text.fill_u32            --------------------------
	.section	.text.fill_u32,"ax",@progbits
	.align	128
        .global         fill_u32
        .type           fill_u32,@function
        .size           fill_u32,(.L_x_13 - fill_u32)
        .other          fill_u32,@"STO_CUDA_ENTRY STV_DEFAULT"
fill_u32:
.text.fill_u32:
        /* <DEDUP_REMOVED lines=9> */
[----:B------:R-:W0:Y:S01]  /*0090*/  LDC R9, c[0x0][0x388] ;  /* 0x0000e200ff097b82 */ /* 0x000e220000000800 */
[----:B------:R-:W1:Y:S01]  /*00a0*/  LDCU UR4, c[0x0][0x370] ;  /* 0x00006e00ff0477ac */ /* 0x000e620008000800 */
[----:B------:R-:W-:Y:S02]  /*00b0*/  IMAD.MOV.U32 R4, RZ, RZ, R0 ;  /* 0x000000ffff047224 */ /* 0x000fe400078e0000 */
[----:B------:R-:W-:Y:S01]  /*00c0*/  IMAD.MOV.U32 R7, RZ, RZ, RZ ;  /* 0x000000ffff077224 */ /* 0x000fe200078e00ff */
[----:B------:R-:W2:Y:S01]  /*00d0*/  LDCU.64 UR6, c[0x0][0x358] ;  /* 0x00006b00ff0677ac */ /* 0x000ea20008000a00 */
[----:B------:R-:W3:Y:S01]  /*00e0*/  LDCU.64 UR10, c[0x0][0x380] ;  /* 0x00007000ff0a77ac */ /* 0x000ee20008000a00 */
[----:B-1----:R-:W-:-:S07]  /*00f0*/  IMAD R5, R5, UR4, RZ ;  /* 0x0000000405057c24 */ /* 0x002fce000f8e02ff */
.L_x_2:
[----:B---3--:R-:W-:-:S04]  /*0100*/  LEA R2, P0, R4, UR10, 0x2 ;  /* 0x0000000a04027c11 */ /* 0x008fc8000f8010ff */
[----:B------:R-:W-:Y:S01]  /*0110*/  LEA.HI.X R3, R4, UR11, R7, 0x2, P0 ;  /* 0x0000000b04037c11 */ /* 0x000fe200080f1407 */
[----:B------:R-:W-:-:S04]  /*0120*/  IMAD.IADD R4, R5, 0x1, R0 ;  /* 0x0000000105047824 */ /* 0x000fc800078e0200 */
[----:B0-2---:R1:W-:Y:S01]  /*0130*/  STG.E desc[UR6][R2.64], R9 ;  /* 0x0000000902007986 */ /* 0x0053e2000c101906 */
[----:B------:R-:W-:Y:S01]  /*0140*/  ISETP.GE.U32.AND P0, PT, R4, UR8, PT ;  /* 0x0000000804007c0c */ /* 0x000fe2000bf06070 */
[----:B------:R-:W-:-:S03]  /*0150*/  IMAD.MOV.U32 R0, RZ, RZ, R4 ;  /* 0x000000ffff007224 */ /* 0x000fc600078e0004 */
[----:B------:R-:W-:-:S13]  /*0160*/  ISETP.GE.U32.AND.EX P0, PT, RZ, UR9, PT, P0 ;  /* 0x00000009ff007c0c */ /* 0x000fda000bf06100 */
[----:B-1----:R-:W-:Y:S05]  /*0170*/  @!P0 BRA `(.L_x_2) ;  /* 0xfffffffc00e08947 */ /* 0x002fea000383ffff */
[----:B------:R-:W-:Y:S05]  /*0180*/  EXIT ;  /* 0x000000000000794d */ /* 0x000fea0003800000 */
.L_x_3:
        /* <DEDUP_REMOVED lines=15> */
.L_x_13:


//--------------------- .text.fill_i32            --------------------------
	.section	.text.fill_i32,"ax",@progbits
	.align	128
        .global         fill_i32
        .type           fill_i32,@function
        .size           fill_i32,(.L_x_14 - fill_i32)
        .other          fill_i32,@"STO_CUDA_ENTRY STV_DEFAULT"
fill_i32:
.text.fill_i32:
        /* <DEDUP_REMOVED lines=16> */
.L_x_4:
        /* <DEDUP_REMOVED lines=9> */
.L_x_5:
        /* <DEDUP_REMOVED lines=15> */
.L_x_14:


//--------------------- .text.fill_i64            --------------------------
	.section	.text.fill_i64,"ax",@progbits
	.align	128
        .global         fill_i64
        .type           fill_i64,@function
        .size           fill_i64,(.L_x_15 - fill_i64)
        .other          fill_i64,@"STO_CUDA_ENTRY STV_DEFAULT"
fill_i64:
.text.fill_i64:
        /* <DEDUP_REMOVED lines=9> */
[----:B------:R-:W0:Y:S01]  /*0090*/  LDC.64 R4, c[0x0][0x388] ;  /* 0x0000e200ff047b82 */ /* 0x000e220000000a00 */
[----:B------:R-:W1:Y:S01]  /*00a0*/  LDCU UR4, c[0x0][0x370] ;  /* 0x00006e00ff0477ac */ /* 0x000e620008000800 */
[----:B------:R-:W-:Y:S02]  /*00b0*/  IMAD.MOV.U32 R6, RZ, RZ, R0 ;  /* 0x000000ffff067224 */ /* 0x000fe400078e0000 */
[----:B------:R-:W-:Y:S01]  /*00c0*/  IMAD.MOV.U32 R9, RZ, RZ, RZ ;  /* 0x000000ffff097224 */ /* 0x000fe200078e00ff */
[----:B------:R-:W2:Y:S01]  /*00d0*/  LDCU.64 UR6, c[0x0][0x358] ;  /* 0x00006b00ff0677ac */ /* 0x000ea20008000a00 */
[----:B------:R-:W3:Y:S01]  /*00e0*/  LDCU.64 UR10, c[0x0][0x380] ;  /* 0x00007000ff0a77ac */ /* 0x000ee20008000a00 */
[----:B-1----:R-:W-:-:S07]  /*00f0*/  IMAD R7, R7, UR4, RZ ;  /* 0x0000000407077c24 */ /* 0x002fce000f8e02ff */
.L_x_6:
[----:B---3--:R-:W-:-:S04]  /*0100*/  LEA R2, P0, R6, UR10, 0x3 ;  /* 0x0000000a06027c11 */ /* 0x008fc8000f8018ff */
[----:B------:R-:W-:Y:S01]  /*0110*/  LEA.HI.X R3, R6, UR11, R9, 0x3, P0 ;  /* 0x0000000b06037c11 */ /* 0x000fe200080f1c09 */
[----:B------:R-:W-:-:S04]  /*0120*/  IMAD.IADD R6, R7, 0x1, R0 ;  /* 0x0000000107067824 */ /* 0x000fc800078e0200 */
[----:B0-2---:R1:W-:Y:S01]  /*0130*/  STG.E.64 desc[UR6][R2.64], R4 ;  /* 0x0000000402007986 */ /* 0x0053e2000c101b06 */
[----:B------:R-:W-:Y:S01]  /*0140*/  ISETP.GE.U32.AND P0, PT, R6, UR8, PT ;  /* 0x0000000806007c0c */ /* 0x000fe2000bf06070 */
[----:B------:R-:W-:-:S03]  /*0150*/  IMAD.MOV.U32 R0, RZ, RZ, R6 ;  /* 0x000000ffff007224 */ /* 0x000fc600078e0006 */
[----:B------:R-:W-:-:S13]  /*0160*/  ISETP.GE.U32.AND.EX P0, PT, RZ, UR9, PT, P0 ;  /* 0x00000009ff007c0c */ /* 0x000fda000bf06100 */
[----:B-1----:R-:W-:Y:S05]  /*0170*/  @!P0 BRA `(.L_x_6) ;  /* 0xfffffffc00e08947 */ /* 0x002fea000383ffff */
[----:B------:R-:W-:Y:S05]  /*0180*/  EXIT ;  /* 0x000000000000794d */ /* 0x000fea0003800000 */
.L_x_7:
        /* <DEDUP_REMOVED lines=15> */
.L_x_15:


//--------------------- .text.fill_f64            --------------------------
	.section	.text.fill_f64,"ax",@progbits
	.align	128
        .global         fill_f64
        .type           fill_f64,@function
        .size           fill_f64,(.L_x_16 - fill_f64)
        .other          fill_f64,@"STO_CUDA_ENTRY STV_DEFAULT"
fill_f64:
.text.fill_f64:
        /* <DEDUP_REMOVED lines=16> */
.L_x_8:
        /* <DEDUP_REMOVED lines=9> */
.L_x_9:
        /* <DEDUP_REMOVED lines=15> */
.L_x_16:


//--------------------- .text.fill_f32            --------------------------
	.section	.text.fill_f32,"ax",@progbits
	.align	128
        .global         fill_f32
        .type           fill_f32,@function
        .size           fill_f32,(.L_x_17 - fill_f32)
        .other          fill_f32,@"STO_CUDA_ENTRY STV_DEFAULT"
fill_f32:
.text.fill_f32:
        /* <DEDUP_REMOVED lines=16> */
.L_x_10:
        /* <DEDUP_REMOVED lines=9> */
.L_x_11:
        /* <DEDUP_REMOVED lines=15> */
.L_x_17:


//--------------------- .nv.shared.reserved.0     --------------------------
	.section	.nv.shared.reserved.0,"aw",@nobits
	.weak		__nv_reservedSMEM_offset_0_alias
	.size		__nv_reservedSMEM_offset_0_alias, 0, 64
	.other		__nv_reservedSMEM_offset_0_alias,@"STO_CUDA_RESERVED_SHARED STV_DEFAULT"
__nv_reservedSMEM_offset_0_alias:
	.zero		0
	.zero		64


//--------------------- .nv.constant0.fill_u8     --------------------------
	.section	.nv.constant0.fill_u8,"a",@progbits
	.sectionflags	@""
	.align	4
.nv.constant0.fill_u8:
	.zero		920


//--------------------- .nv.constant0.fill_u32    --------------------------
	.section	.nv.constant0.fill_u32,"a",@progbits
	.sectionflags	@""
	.align	4
.nv.constant0.fill_u32:
	.zero		920


//--------------------- .nv.constant0.fill_i32    --------------------------
	.section	.nv.constant0.fill_i32,"a",@progbits
	.sectionflags	@""
	.align	4
.nv.constant0.fill_i32:
	.zero		920


//--------------------- .nv.constant0.fill_i64    --------------------------
	.section	.nv.constant0.fill_i64,"a",@progbits
	.sectionflags	@""
	.align	4
.nv.constant0.fill_i64:
	.zero		920


//--------------------- .nv.constant0.fill_f64    --------------------------
	.section	.nv.constant0.fill_f64,"a",@progbits
	.sectionflags	@""
	.align	4
.nv.constant0.fill_f64:
	.zero		920


//--------------------- .nv.constant0.fill_f32    --------------------------
	.section	.nv.constant0.fill_f32,"a",@progbits
	.sectionflags	@""
	.align	4
.nv.constant0.fill_f32:
	.zero		920


//--------------------- SYMBOLS --------------------------

	.type		.nv.reservedSmem.offset0,@object
	.size		.nv.reservedSmem.offset0,0x4
